//
// Generated by NVIDIA NVVM Compiler
//
// Compiler Build ID: CL-36424714
// Cuda compilation tools, release 13.0, V13.0.88
// Based on NVVM 20.0.0
//

.version 9.0
.target sm_100
.address_size 64

	// .globl	_Z16gpu_local_memoryi
.extern .func  (.param .b32 func_retval0) vprintf
(
	.param .b64 vprintf_param_0,
	.param .b64 vprintf_param_1
)
;
.global .align 1 .b8 $str[50] = {118, 97, 108, 117, 101, 32, 111, 102, 32, 108, 111, 99, 97, 108, 32, 118, 97, 114, 105, 97, 98, 108, 101, 32, 105, 110, 32, 99, 117, 114, 114, 101, 110, 116, 32, 116, 104, 114, 101, 97, 100, 32, 105, 115, 32, 37, 100, 32, 10};

.visible .entry _Z16gpu_local_memoryi(
	.param .u32 _Z16gpu_local_memoryi_param_0
)
{
	.local .align 8 .b8 	__local_depot0[8];
	.reg .b64 	%SP;
	.reg .b64 	%SPL;
	.reg .b32 	%r<6>;
	.reg .b64 	%rd<5>;

	mov.u64 	%SPL, __local_depot0;
	cvta.local.u64 	%SP, %SPL;
	ld.param.u32 	%r1, [_Z16gpu_local_memoryi_param_0];
	add.u64 	%rd1, %SP, 0;
	add.u64 	%rd2, %SPL, 0;
	mov.u32 	%r2, %tid.x;
	mul.lo.s32 	%r3, %r1, %r2;
	st.local.u32 	[%rd2], %r3;
	mov.u64 	%rd3, $str;
	cvta.global.u64 	%rd4, %rd3;
	{ // callseq 0, 0
	.param .b64 param0;
	st.param.b64 	[param0], %rd4;
	.param .b64 param1;
	st.param.b64 	[param1], %rd1;
	.param .b32 retval0;
	call.uni (retval0), 
	vprintf, 
	(
	param0, 
	param1
	);
	ld.param.b32 	%r4, [retval0];
	} // callseq 0
	ret;

}


// ===== COMPILED SASS (sm_100) =====

	.target	sm_100

	.elftype	@"ET_EXEC"


//--------------------- .note.nv.tkinfo           --------------------------
	.section	.note.nv.tkinfo,"",@"SHT_NOTE"
	.sectionflags	@"SHF_NOTE_NV_TKINFO"
	.tkinfo
        /*0018*/ 	.word	0x00000002
        /*0030*/ 	.string	""
        /*0030*/ 	.string	"ptxas"
        /*0030*/ 	.string	"Cuda compilation tools, release 13.0, V13.0.88"
        /*0030*/ 	.string	"Build cuda_13.0.r13.0/compiler.36424714_0"
        /*0030*/ 	.string	"-arch sm_100 -m 64 "



//--------------------- .note.nv.cuinfo           --------------------------
	.section	.note.nv.cuinfo,"",@"SHT_NOTE"
	.sectionflags	@"SHF_NOTE_NV_CUINFO"
        /*0018*/ 	.short	0x0002
        /*001a*/ 	.short	0x0064
        /*001c*/ 	.short	0x0082
	.zero		2


//--------------------- .nv.info                  --------------------------
	.section	.nv.info,"",@"SHT_CUDA_INFO"
	.align	4


	//----- nvinfo : EIATTR_REGCOUNT
	.align		4
        /*0000*/ 	.byte	0x04, 0x2f
        /*0002*/ 	.short	(.L_2 - .L_1)
	.align		4
.L_1:
        /*0004*/ 	.word	index@(_Z16gpu_local_memoryi)
        /*0008*/ 	.word	0x00000018


	//----- nvinfo : EIATTR_FRAME_SIZE
	.align		4
.L_2:
        /*000c*/ 	.byte	0x04, 0x11
        /*000e*/ 	.short	(.L_4 - .L_3)
	.align		4
.L_3:
        /*0010*/ 	.word	index@(_Z16gpu_local_memoryi)
        /*0014*/ 	.word	0x00000008


	//----- nvinfo : EIATTR_MIN_STACK_SIZE
	.align		4
.L_4:
        /*0018*/ 	.byte	0x04, 0x12
        /*001a*/ 	.short	(.L_6 - .L_5)
	.align		4
.L_5:
        /*001c*/ 	.word	index@(_Z16gpu_local_memoryi)
        /*0020*/ 	.word	0x00000008
.L_6:


//--------------------- .nv.compat                --------------------------
	.section	.nv.compat,"",@"SHT_CUDA_COMPAT_INFO"
	.align	4
        /*0000*/ 	.byte	0x02, 0x09, 0x00, 0x00, 0x02, 0x02, 0x01, 0x00, 0x02, 0x05, 0x05, 0x00, 0x03, 0x07, 0x01, 0x01
        /*0010*/ 	.byte	0x02, 0x03, 0x00, 0x00, 0x02, 0x06, 0x01, 0x00, 0x04, 0x0b, 0x08, 0x00, 0x09, 0x00, 0x00, 0x00
        /*0020*/ 	.byte	0x00, 0x00, 0x00, 0x00


//--------------------- .nv.info._Z16gpu_local_memoryi --------------------------
	.section	.nv.info._Z16gpu_local_memoryi,"",@"SHT_CUDA_INFO"
	.sectionflags	@""
	.align	4


	//----- nvinfo : EIATTR_CUDA_API_VERSION
	.align		4
        /*0000*/ 	.byte	0x04, 0x37
        /*0002*/ 	.short	(.L_8 - .L_7)
.L_7:
        /*0004*/ 	.word	0x00000082


	//----- nvinfo : EIATTR_KPARAM_INFO
	.align		4
.L_8:
        /*0008*/ 	.byte	0x04, 0x17
        /*000a*/ 	.short	(.L_10 - .L_9)
.L_9:
        /*000c*/ 	.word	0x00000000
        /*0010*/ 	.short	0x0000
        /*0012*/ 	.short	0x0000
        /*0014*/ 	.byte	0x00, 0xf0, 0x11, 0x00


	//----- nvinfo : EIATTR_SPARSE_MMA_MASK
	.align		4
.L_10:
        /*0018*/ 	.byte	0x03, 0x50
        /*001a*/ 	.short	0x0000


	//----- nvinfo : EIATTR_MAXREG_COUNT
	.align		4
        /*001c*/ 	.byte	0x03, 0x1b
        /*001e*/ 	.short	0x00ff


	//----- nvinfo : EIATTR_EXTERNS
	.align		4
        /*0020*/ 	.byte	0x04, 0x0f
        /*0022*/ 	.short	(.L_12 - .L_11)


	//   ....[0]....
	.align		4
.L_11:
        /*0024*/ 	.word	index@(vprintf)


	//----- nvinfo : EIATTR_MERCURY_ISA_VERSION
	.align		4
.L_12:
        /*0028*/ 	.byte	0x03, 0x5f
        /*002a*/ 	.short	0x0101


	//----- nvinfo : EIATTR_VRC_CTA_INIT_COUNT
	.align		4
        /*002c*/ 	.byte	0x02, 0x4a
	.zero		1
	.zero		1


	//----- nvinfo : EIATTR_SYSCALL_OFFSETS
	.align		4
        /*0030*/ 	.byte	0x04, 0x46
        /*0032*/ 	.short	(.L_14 - .L_13)


	//   ....[0]....
.L_13:
        /*0034*/ 	.word	0x00000100


	//----- nvinfo : EIATTR_EXIT_INSTR_OFFSETS
	.align		4
.L_14:
        /*0038*/ 	.byte	0x04, 0x1c
        /*003a*/ 	.short	(.L_16 - .L_15)


	//   ....[0]....
.L_15:
        /*003c*/ 	.word	0x00000110


	//----- nvinfo : EIATTR_CBANK_PARAM_SIZE
	.align		4
.L_16:
        /*0040*/ 	.byte	0x03, 0x19
        /*0042*/ 	.short	0x0004


	//----- nvinfo : EIATTR_PARAM_CBANK
	.align		4
        /*0044*/ 	.byte	0x04, 0x0a
        /*0046*/ 	.short	(.L_18 - .L_17)
	.align		4
.L_17:
        /*0048*/ 	.word	index@(.nv.constant0._Z16gpu_local_memoryi)
        /*004c*/ 	.short	0x0380
        /*004e*/ 	.short	0x0004


	//----- nvinfo : EIATTR_SW_WAR
	.align		4
.L_18:
        /*0050*/ 	.byte	0x04, 0x36
        /*0052*/ 	.short	(.L_20 - .L_19)
.L_19:
        /*0054*/ 	.word	0x00000008
.L_20:


//--------------------- .nv.callgraph             --------------------------
	.section	.nv.callgraph,"",@"SHT_CUDA_CALLGRAPH"
	.align	4
	.sectionentsize	8
	.align		4
        /*0000*/ 	.word	0x00000000
	.align		4
        /*0004*/ 	.word	0xffffffff
	.align		4
        /*0008*/ 	.word	index@(_Z16gpu_local_memoryi)
	.align		4
        /*000c*/ 	.word	index@(vprintf)
	.align		4
        /*0010*/ 	.word	0x00000000
	.align		4
        /*0014*/ 	.word	0xfffffffe
	.align		4
        /*0018*/ 	.word	0x00000000
	.align		4
        /*001c*/ 	.word	0xfffffffd
	.align		4
        /*0020*/ 	.word	0x00000000
	.align		4
        /*0024*/ 	.word	0xfffffffc


//--------------------- .nv.constant4             --------------------------
	.section	.nv.constant4,"a",@progbits
	.align	8
	.align		8
.nv.constant4:
        /*0000*/ 	.dword	vprintf
	.align		8
        /*0008*/ 	.dword	$str


//--------------------- .text._Z16gpu_local_memoryi --------------------------
	.section	.text._Z16gpu_local_memoryi,"ax",@progbits
	.align	128
        .global         _Z16gpu_local_memoryi
        .type           _Z16gpu_local_memoryi,@function
        .size           _Z16gpu_local_memoryi,(.L_x_2 - _Z16gpu_local_memoryi)
        .other          _Z16gpu_local_memoryi,@"STO_CUDA_ENTRY STV_DEFAULT"
_Z16gpu_local_memoryi:
.text._Z16gpu_local_memoryi:
[----:B------:R-:W0:Y:S01]  /*0000*/  LDC R1, c[0x0][0x37c] ;  /* 0x0000df00ff017b82 */ /* 0x000e220000000800 */
[----:B------:R-:W1:Y:S01]  /*0010*/  S2R R0, SR_TID.X ;  /* 0x0000000000007919 */ /* 0x000e620000002100 */
[----:B------:R-:W1:Y:S01]  /*0020*/  LDCU UR5, c[0x0][0x380] ;  /* 0x00007000ff0577ac */ /* 0x000e620008000800 */
[----:B------:R-:W-:Y:S01]  /*0030*/  MOV R2, 0x0 ;  /* 0x0000000000027802 */ /* 0x000fe20000000f00 */
[----:B0-----:R-:W-:Y:S01]  /*0040*/  VIADD R1, R1, 0xfffffff8 ;  /* 0xfffffff801017836 */ /* 0x001fe20000000000 */
[----:B------:R-:W0:Y:S04]  /*0050*/  LDCU UR4, c[0x0][0x2f8] ;  /* 0x00005f00ff0477ac */ /* 0x000e280008000800 */
[----:B------:R-:W2:Y:S01]  /*0060*/  LDC.64 R2, c[0x4][R2] ;  /* 0x0100000002027b82 */ /* 0x000ea20000000a00 */
[----:B------:R-:W3:Y:S01]  /*0070*/  LDCU.64 UR6, c[0x4][0x8] ;  /* 0x01000100ff0677ac */ /* 0x000ee20008000a00 */
[----:B0-----:R-:W-:Y:S01]  /*0080*/  IADD3 R6, P0, PT, R1, UR4, RZ ;  /* 0x0000000401067c10 */ /* 0x001fe2000ff1e0ff */
[----:B---3--:R-:W-:Y:S01]  /*0090*/  IMAD.U32 R4, RZ, RZ, UR6 ;  /* 0x00000006ff047e24 */ /* 0x008fe2000f8e00ff */
[----:B------:R-:W-:Y:S01]  /*00a0*/  MOV R5, UR7 ;  /* 0x0000000700057c02 */ /* 0x000fe20008000f00 */
[----:B-1----:R-:W-:Y:S01]  /*00b0*/  IMAD R0, R0, UR5, RZ ;  /* 0x0000000500007c24 */ /* 0x002fe2000f8e02ff */
[----:B------:R-:W0:Y:S04]  /*00c0*/  LDCU UR5, c[0x0][0x2fc] ;  /* 0x00005f80ff0577ac */ /* 0x000e280008000800 */
[----:B------:R1:W-:Y:S02]  /*00d0*/  STL [R1], R0 ;  /* 0x0000000001007387 */ /* 0x0003e40000100800 */
[----:B01----:R-:W-:-:S07]  /*00e0*/  IMAD.X R7, RZ, RZ, UR5, P0 ;  /* 0x00000005ff077e24 */ /* 0x003fce00080e06ff */
[----:B------:R-:W-:-:S07]  /*00f0*/  LEPC R20, `(.L_x_0) ;  /* 0x000000001014794e */ /* 0x000fce0000000000 */
[----:B--2---:R-:W-:Y:S05]  /*0100*/  CALL.ABS.NOINC R2 ;  /* 0x0000000002007343 */ /* 0x004fea0003c00000 */
.L_x_0:
[----:B------:R-:W-:Y:S05]  /*0110*/  EXIT ;  /* 0x000000000000794d */ /* 0x000fea0003800000 */
.L_x_1:
[----:B------:R-:W-:-:S00]  /*0120*/  BRA `(.L_x_1) ;  /* 0xfffffffc00fc7947 */ /* 0x000fc0000383ffff */
[----:B------:R-:W-:-:S00]  /*0130*/  NOP ;  /* 0x0000000000007918 */ /* 0x000fc00000000000 */
        /* <DEDUP_REMOVED lines=12> */
.L_x_2:


//--------------------- .nv.global.init           --------------------------
	.section	.nv.global.init,"aw",@progbits
.nv.global.init:
	.type		$str,@object
	.size		$str,(.L_0 - $str)
$str:
        /*0000*/ 	.byte	0x76, 0x61, 0x6c, 0x75, 0x65, 0x20, 0x6f, 0x66, 0x20, 0x6c, 0x6f, 0x63, 0x61, 0x6c, 0x20, 0x76
        /*0010*/ 	.byte	0x61, 0x72, 0x69, 0x61, 0x62, 0x6c, 0x65, 0x20, 0x69, 0x6e, 0x20, 0x63, 0x75, 0x72, 0x72, 0x65
        /*0020*/ 	.byte	0x6e, 0x74, 0x20, 0x74, 0x68, 0x72, 0x65, 0x61, 0x64, 0x20, 0x69, 0x73, 0x20, 0x25, 0x64, 0x20
        /*0030*/ 	.byte	0x0a, 0x00
.L_0:


//--------------------- .nv.shared.reserved.0     --------------------------
	.section	.nv.shared.reserved.0,"aw",@nobits
	.weak		__nv_reservedSMEM_offset_0_alias
	.size		__nv_reservedSMEM_offset_0_alias, 0, 64
	.other		__nv_reservedSMEM_offset_0_alias,@"STO_CUDA_RESERVED_SHARED STV_DEFAULT"
__nv_reservedSMEM_offset_0_alias:
	.zero		0
	.zero		64


//--------------------- .nv.constant0._Z16gpu_local_memoryi --------------------------
	.section	.nv.constant0._Z16gpu_local_memoryi,"a",@progbits
	.sectionflags	@""
	.align	4
.nv.constant0._Z16gpu_local_memoryi:
	.zero		900


//--------------------- SYMBOLS --------------------------

	.type		.nv.reservedSmem.offset0,@object
	.size		.nv.reservedSmem.offset0,0x4
	.type		vprintf,@function
